	.headerflags	@"EF_CUDA_TEXMODE_UNIFIED EF_CUDA_64BIT_ADDRESS EF_CUDA_ACCELERATORS EF_CUDA_SM90 EF_CUDA_VIRTUAL_SM(EF_CUDA_SM90)"
	.elftype	@"ET_EXEC"


//--------------------- .nv.info                  --------------------------
	.section	.nv.info,"",@"SHT_CUDA_INFO"
	.align	4


	//----- nvinfo : EIATTR_REGCOUNT
	.align		4
        /*0000*/ 	.byte	0x04, 0x2f
        /*0002*/ 	.short	(.L_1 - .L_0)
	.align		4
.L_0:
        /*0004*/ 	.word	index@(triton_poi_fused_max_pool2d_with_indices_16)
        /*0008*/ 	.word	0x00000012


	//----- nvinfo : EIATTR_MIN_STACK_SIZE
	.align		4
.L_1:
        /*000c*/ 	.byte	0x04, 0x12
        /*000e*/ 	.short	(.L_3 - .L_2)
	.align		4
.L_2:
        /*0010*/ 	.word	index@(triton_poi_fused_max_pool2d_with_indices_16)
        /*0014*/ 	.word	0x00000000


	//----- nvinfo : EIATTR_FRAME_SIZE
	.align		4
.L_3:
        /*0018*/ 	.byte	0x04, 0x11
        /*001a*/ 	.short	(.L_5 - .L_4)
	.align		4
.L_4:
        /*001c*/ 	.word	index@(triton_poi_fused_max_pool2d_with_indices_16)
        /*0020*/ 	.word	0x00000000


	//----- nvinfo : EIATTR_MIN_STACK_SIZE
	.align		4
.L_5:
        /*0024*/ 	.byte	0x04, 0x12
        /*0026*/ 	.short	(.L_7 - .L_6)
	.align		4
.L_6:
        /*0028*/ 	.word	index@(triton_poi_fused_max_pool2d_with_indices_16)
        /*002c*/ 	.word	0x00000000
.L_7:


//--------------------- .nv.info.triton_poi_fused_max_pool2d_with_indices_16 --------------------------
	.section	.nv.info.triton_poi_fused_max_pool2d_with_indices_16,"",@"SHT_CUDA_INFO"
	.sectionflags	@""
	.align	4


	//----- nvinfo : EIATTR_CUDA_API_VERSION
	.align		4
        /*0000*/ 	.byte	0x04, 0x37
        /*0002*/ 	.short	(.L_9 - .L_8)
.L_8:
        /*0004*/ 	.word	0x0000007c


	//----- nvinfo : EIATTR_KPARAM_INFO
	.align		4
.L_9:
        /*0008*/ 	.byte	0x04, 0x17
        /*000a*/ 	.short	(.L_11 - .L_10)
.L_10:
        /*000c*/ 	.word	0x00000000
        /*0010*/ 	.short	0x0003
        /*0012*/ 	.short	0x0018
        /*0014*/ 	.byte	0x00, 0xf0, 0x11, 0x00


	//----- nvinfo : EIATTR_KPARAM_INFO
	.align		4
.L_11:
        /*0018*/ 	.byte	0x04, 0x17
        /*001a*/ 	.short	(.L_13 - .L_12)
.L_12:
        /*001c*/ 	.word	0x00000000
        /*0020*/ 	.short	0x0002
        /*0022*/ 	.short	0x0010
        /*0024*/ 	.byte	0x00, 0xf4, 0x21, 0x00


	//----- nvinfo : EIATTR_KPARAM_INFO
	.align		4
.L_13:
        /*0028*/ 	.byte	0x04, 0x17
        /*002a*/ 	.short	(.L_15 - .L_14)
.L_14:
        /*002c*/ 	.word	0x00000000
        /*0030*/ 	.short	0x0001
        /*0032*/ 	.short	0x0008
        /*0034*/ 	.byte	0x00, 0xf4, 0x21, 0x00


	//----- nvinfo : EIATTR_KPARAM_INFO
	.align		4
.L_15:
        /*0038*/ 	.byte	0x04, 0x17
        /*003a*/ 	.short	(.L_17 - .L_16)
.L_16:
        /*003c*/ 	.word	0x00000000
        /*0040*/ 	.short	0x0000
        /*0042*/ 	.short	0x0000
        /*0044*/ 	.byte	0x00, 0xf4, 0x21, 0x00


	//----- nvinfo : EIATTR_SPARSE_MMA_MASK
	.align		4
.L_17:
        /*0048*/ 	.byte	0x03, 0x50
        /*004a*/ 	.short	0x0000


	//----- nvinfo : EIATTR_MAXREG_COUNT
	.align		4
        /*004c*/ 	.byte	0x03, 0x1b
        /*004e*/ 	.short	0x00ff


	//----- nvinfo : EIATTR_EXIT_INSTR_OFFSETS
	.align		4
        /*0050*/ 	.byte	0x04, 0x1c
        /*0052*/ 	.short	(.L_19 - .L_18)


	//   ....[0]....
.L_18:
        /*0054*/ 	.word	0x00000330


	//----- nvinfo : EIATTR_REQNTID
	.align		4
.L_19:
        /*0058*/ 	.byte	0x04, 0x10
        /*005a*/ 	.short	(.L_21 - .L_20)
.L_20:
        /*005c*/ 	.word	0x00000080
        /*0060*/ 	.word	0x00000001
        /*0064*/ 	.word	0x00000001


	//----- nvinfo : EIATTR_CBANK_PARAM_SIZE
	.align		4
.L_21:
        /*0068*/ 	.byte	0x03, 0x19
        /*006a*/ 	.short	0x001c


	//----- nvinfo : EIATTR_PARAM_CBANK
	.align		4
        /*006c*/ 	.byte	0x04, 0x0a
        /*006e*/ 	.short	(.L_23 - .L_22)
	.align		4
.L_22:
        /*0070*/ 	.word	index@(.nv.constant0.triton_poi_fused_max_pool2d_with_indices_16)
        /*0074*/ 	.short	0x0210
        /*0076*/ 	.short	0x001c


	//----- nvinfo : EIATTR_SW_WAR
	.align		4
.L_23:
        /*0078*/ 	.byte	0x04, 0x36
        /*007a*/ 	.short	(.L_25 - .L_24)
.L_24:
        /*007c*/ 	.word	0x00000008
.L_25:


//--------------------- .nv.callgraph             --------------------------
	.section	.nv.callgraph,"",@"SHT_CUDA_CALLGRAPH"
	.align	4
	.sectionentsize	8
	.align		4
        /*0000*/ 	.word	0x00000000
	.align		4
        /*0004*/ 	.word	0xffffffff
	.align		4
        /*0008*/ 	.word	0x00000000
	.align		4
        /*000c*/ 	.word	0xfffffffe
	.align		4
        /*0010*/ 	.word	0x00000000
	.align		4
        /*0014*/ 	.word	0xfffffffd
	.align		4
        /*0018*/ 	.word	0x00000000
	.align		4
        /*001c*/ 	.word	0xfffffffc


//--------------------- .text.triton_poi_fused_max_pool2d_with_indices_16 --------------------------
	.section	.text.triton_poi_fused_max_pool2d_with_indices_16,"ax",@progbits
	.align	128
        .global         triton_poi_fused_max_pool2d_with_indices_16
        .type           triton_poi_fused_max_pool2d_with_indices_16,@function
        .size           triton_poi_fused_max_pool2d_with_indices_16,(.L_x_1 - triton_poi_fused_max_pool2d_with_indices_16)
        .other          triton_poi_fused_max_pool2d_with_indices_16,@"STO_CUDA_ENTRY STV_DEFAULT"
triton_poi_fused_max_pool2d_with_indices_16:
.text.triton_poi_fused_max_pool2d_with_indices_16:
[----:B------:R-:W-:Y:S01]  /*0000*/  LDC R1, c[0x0][0x28] ;  /* 0x00000a00ff017b82 */ /* 0x000fe20000000800 */
[----:B------:R-:W1:Y:S01]  /*0010*/  S2R R0, SR_TID.X ;  /* 0x0000000000007919 */ /* 0x000e620000002100 */
[----:B------:R-:W-:Y:S01]  /*0020*/  ULDC.64 UR4, c[0x0][0x208] ;  /* 0x0000820000047ab9 */ /* 0x000fe20000000a00 */
[----:B------:R-:W-:Y:S01]  /*0030*/  ULDC.64 UR6, c[0x0][0x220] ;  /* 0x0000880000067ab9 */ /* 0x000fe20000000a00 */
[----:B------:R-:W2:Y:S01]  /*0040*/  S2R R3, SR_CTAID.X ;  /* 0x0000000000037919 */ /* 0x000ea20000002500 */
[----:B-1----:R-:W-:Y:S02]  /*0050*/  LOP3.LUT R0, R0, 0x7f, RZ, 0xc0, !PT ;  /* 0x0000007f00007812 */ /* 0x002fe400078ec0ff */
[----:B--2---:R-:W-:-:S03]  /*0060*/  SHF.R.S32.HI R5, RZ, 0x18, R3 ;  /* 0x00000018ff057819 */ /* 0x004fc60000011403 */
[----:B------:R-:W-:Y:S01]  /*0070*/  IMAD R0, R3, 0x80, R0 ;  /* 0x0000008003007824 */ /* 0x000fe200078e0200 */
[----:B------:R-:W-:-:S04]  /*0080*/  SGXT R5, R5, 0x1 ;  /* 0x000000010505781a */ /* 0x000fc80000000200 */
[----:B------:R-:W-:Y:S02]  /*0090*/  SHF.R.S32.HI R3, RZ, 0x1f, R0 ;  /* 0x0000001fff037819 */ /* 0x000fe40000011400 */
[-C--:B------:R-:W-:Y:S02]  /*00a0*/  LEA.HI R6, R5, R0.reuse, RZ, 0xa ;  /* 0x0000000005067211 */ /* 0x080fe400078f50ff */
[----:B------:R-:W-:Y:S02]  /*00b0*/  LEA.HI R4, R3, R0, RZ, 0x9 ;  /* 0x0000000003047211 */ /* 0x000fe400078f48ff */
[----:B------:R-:W1:Y:S01]  /*00c0*/  LDC.64 R2, c[0x0][0x210] ;  /* 0x00008400ff027b82 */ /* 0x000e620000000a00 */
[----:B------:R-:W-:Y:S01]  /*00d0*/  IMAD.SHL.U32 R7, R6, 0x4, RZ ;  /* 0x0000000406077824 */ /* 0x000fe200078e00ff */
[----:B------:R-:W-:-:S04]  /*00e0*/  SHF.R.S32.HI R5, RZ, 0x9, R4 ;  /* 0x00000009ff057819 */ /* 0x000fc80000011404 */
[C---:B------:R-:W-:Y:S02]  /*00f0*/  LEA.HI R6, R4.reuse, R5, RZ, 0x1 ;  /* 0x0000000504067211 */ /* 0x040fe400078f08ff */
[----:B------:R-:W-:Y:S02]  /*0100*/  LOP3.LUT R8, R7, 0xfffff000, RZ, 0xc0, !PT ;  /* 0xfffff00007087812 */ /* 0x000fe400078ec0ff */
[----:B------:R-:W-:Y:S02]  /*0110*/  LOP3.LUT R7, R4, 0xfffffe00, RZ, 0xc0, !PT ;  /* 0xfffffe0004077812 */ /* 0x000fe400078ec0ff */
[----:B------:R-:W-:Y:S02]  /*0120*/  LOP3.LUT R6, R6, 0x3ffffe, RZ, 0xc0, !PT ;  /* 0x003ffffe06067812 */ /* 0x000fe400078ec0ff */
[----:B------:R-:W-:-:S03]  /*0130*/  IADD3 R7, R8, R0, -R7 ;  /* 0x0000000008077210 */ /* 0x000fc60007ffe807 */
[----:B------:R-:W-:-:S04]  /*0140*/  IMAD.IADD R6, R5, 0x1, -R6 ;  /* 0x0000000105067824 */ /* 0x000fc800078e0a06 */
[----:B------:R-:W-:-:S04]  /*0150*/  IMAD R11, R6, 0x400, R7 ;  /* 0x00000400060b7824 */ /* 0x000fc800078e0207 */
[C---:B------:R-:W-:Y:S02]  /*0160*/  VIADD R7, R11.reuse, 0x200 ;  /* 0x000002000b077836 */ /* 0x040fe40000000000 */
[----:B-1----:R-:W-:-:S04]  /*0170*/  IMAD.WIDE R4, R11, 0x4, R2 ;  /* 0x000000040b047825 */ /* 0x002fc800078e0202 */
[--C-:B------:R-:W-:Y:S02]  /*0180*/  IMAD.WIDE R6, R7, 0x4, R2.reuse ;  /* 0x0000000407067825 */ /* 0x100fe400078e0202 */
[----:B------:R-:W2:Y:S02]  /*0190*/  LDG.E R4, desc[UR4][R4.64] ;  /* 0x0000000404047981 */ /* 0x000ea4000c1e1900 */
[----:B------:R-:W-:Y:S02]  /*01a0*/  VIADD R9, R11, 0x800 ;  /* 0x000008000b097836 */ /* 0x000fe40000000000 */
[----:B------:R-:W2:Y:S02]  /*01b0*/  LDG.E R13, desc[UR4][R6.64] ;  /* 0x00000004060d7981 */ /* 0x000ea4000c1e1900 */
[----:B------:R-:W-:-:S04]  /*01c0*/  IMAD.WIDE R8, R9, 0x4, R2 ;  /* 0x0000000409087825 */ /* 0x000fc800078e0202 */
[----:B------:R-:W-:Y:S01]  /*01d0*/  VIADD R11, R11, 0xa00 ;  /* 0x00000a000b0b7836 */ /* 0x000fe20000000000 */
[----:B------:R-:W3:Y:S03]  /*01e0*/  LDG.E R12, desc[UR4][R8.64] ;  /* 0x00000004080c7981 */ /* 0x000ee6000c1e1900 */
[----:B------:R-:W-:Y:S02]  /*01f0*/  IMAD.WIDE R2, R11, 0x4, R2 ;  /* 0x000000040b027825 */ /* 0x000fe400078e0202 */
[----:B------:R-:W1:Y:S03]  /*0200*/  LDC.64 R10, c[0x0][0x218] ;  /* 0x00008600ff0a7b82 */ /* 0x000e660000000a00 */
[----:B------:R1:W4:Y:S02]  /*0210*/  LDG.E R15, desc[UR4][R2.64] ;  /* 0x00000004020f7981 */ /* 0x000324000c1e1900 */
[----:B-1----:R-:W-:Y:S01]  /*0220*/  IMAD.WIDE R2, R0, 0x4, R10 ;  /* 0x0000000400027825 */ /* 0x002fe200078e020a */
[----:B--2---:R-:W-:-:S02]  /*0230*/  FSETP.GT.AND P0, PT, R13, R4, PT ;  /* 0x000000040d00720b */ /* 0x004fc40003f04000 */
[----:B------:R-:W-:Y:S02]  /*0240*/  FSETP.NAN.AND P2, PT, R13, R13, PT ;  /* 0x0000000d0d00720b */ /* 0x000fe40003f48000 */
[----:B---3--:R-:W-:-:S09]  /*0250*/  FSETP.NAN.AND P1, PT, R12, R12, PT ;  /* 0x0000000c0c00720b */ /* 0x008fd20003f28000 */
[----:B------:R-:W-:Y:S02]  /*0260*/  @!P0 FSEL R13, R13, R4, P2 ;  /* 0x000000040d0d8208 */ /* 0x000fe40001000000 */
[----:B----4-:R-:W-:Y:S02]  /*0270*/  FSETP.NAN.AND P3, PT, R15, R15, PT ;  /* 0x0000000f0f00720b */ /* 0x010fe40003f68000 */
[----:B------:R-:W-:Y:S02]  /*0280*/  FSETP.GEU.AND P2, PT, R13, R12, PT ;  /* 0x0000000c0d00720b */ /* 0x000fe40003f4e000 */
[----:B------:R-:W-:Y:S02]  /*0290*/  SEL R5, RZ, 0x1, !P0 ;  /* 0x00000001ff057807 */ /* 0x000fe40004000000 */
[----:B------:R-:W-:Y:S02]  /*02a0*/  @!P1 FSEL R12, R12, R13, !P2 ;  /* 0x0000000d0c0c9208 */ /* 0x000fe40005000000 */
[----:B------:R-:W-:-:S02]  /*02b0*/  IADD3 R4, P1, R0, UR6, RZ ;  /* 0x0000000600047c10 */ /* 0x000fc4000ff3e0ff */
[----:B------:R-:W-:Y:S02]  /*02c0*/  FSETP.GEU.AND P0, PT, R12, R15, PT ;  /* 0x0000000f0c00720b */ /* 0x000fe40003f0e000 */
[----:B------:R-:W-:Y:S02]  /*02d0*/  SEL R6, R5, 0x2, P2 ;  /* 0x0000000205067807 */ /* 0x000fe40001000000 */
[----:B------:R-:W-:Y:S02]  /*02e0*/  @!P3 SEL R15, R15, R12, !P0 ;  /* 0x0000000c0f0fb207 */ /* 0x000fe40004000000 */
[----:B------:R-:W-:Y:S02]  /*02f0*/  LEA.HI.X.SX32 R5, R0, UR7, 0x1, P1 ;  /* 0x0000000700057c11 */ /* 0x000fe400088f0eff */
[----:B------:R-:W-:Y:S01]  /*0300*/  SEL R7, R6, 0x3, P0 ;  /* 0x0000000306077807 */ /* 0x000fe20000000000 */
[----:B------:R-:W-:Y:S04]  /*0310*/  STG.E desc[UR4][R2.64], R15 ;  /* 0x0000000f02007986 */ /* 0x000fe8000c101904 */
[----:B------:R-:W-:Y:S01]  /*0320*/  STG.E.U8 desc[UR4][R4.64], R7 ;  /* 0x0000000704007986 */ /* 0x000fe2000c101104 */
[----:B------:R-:W-:Y:S05]  /*0330*/  EXIT ;  /* 0x000000000000794d */ /* 0x000fea0003800000 */
.L_x_0:
[----:B------:R-:W-:-:S00]  /*0340*/  BRA `(.L_x_0) ;  /* 0xfffffffc00fc7947 */ /* 0x000fc0000383ffff */
[----:B------:R-:W-:-:S00]  /*0350*/  NOP ;  /* 0x0000000000007918 */ /* 0x000fc00000000000 */
        /* <DEDUP_REMOVED lines=10> */
.L_x_1:


//--------------------- .nv.constant0.triton_poi_fused_max_pool2d_with_indices_16 --------------------------
	.section	.nv.constant0.triton_poi_fused_max_pool2d_with_indices_16,"a",@progbits
	.sectionflags	@""
	.align	4
.nv.constant0.triton_poi_fused_max_pool2d_with_indices_16:
	.zero		556
